//
// Generated by NVIDIA NVVM Compiler
//
// Compiler Build ID: CL-36424714
// Cuda compilation tools, release 13.0, V13.0.88
// Based on NVVM 20.0.0
//

.version 9.0
.target sm_100
.address_size 64

	// .globl	default_function_kernel

.visible .entry default_function_kernel(
	.param .u64 .ptr .align 1 default_function_kernel_param_0,
	.param .u64 .ptr .align 1 default_function_kernel_param_1
)
.maxntid 32
{
	.reg .pred 	%p<5>;
	.reg .b32 	%r<41>;
	.reg .b32 	%f<8>;
	.reg .b64 	%rd<9>;

	ld.param.u64 	%rd3, [default_function_kernel_param_0];
	ld.param.u64 	%rd4, [default_function_kernel_param_1];
	cvta.to.global.u64 	%rd1, %rd4;
	cvta.to.global.u64 	%rd5, %rd3;
	mov.u32 	%r13, %ctaid.x;
	shl.b32 	%r14, %r13, 5;
	mov.u32 	%r15, %tid.x;
	or.b32  	%r16, %r14, %r15;
	mul.wide.u32 	%rd6, %r16, 4;
	add.s64 	%rd2, %rd5, %rd6;
	mov.b32 	%r17, -8388611;
	st.global.u32 	[%rd2], %r17;
	add.s32 	%r18, %r15, 8;
	shr.u32 	%r19, %r18, 5;
	and.b32  	%r20, %r13, %r19;
	shl.b32 	%r21, %r13, 2;
	and.b32  	%r22, %r21, 4;
	shr.u32 	%r23, %r15, 3;
	or.b32  	%r24, %r22, %r23;
	setp.ne.s32 	%p1, %r24, 7;
	and.b32  	%r25, %r15, 1;
	setp.eq.b32 	%p2, %r25, 1;
	and.b32  	%r26, %r15, 7;
	mad.lo.s32 	%r27, %r26, 5, 5;
	shr.u32 	%r28, %r27, 1;
	and.b32  	%r29, %r15, 6;
	mad.lo.s32 	%r30, %r29, 5, 5;
	shr.u32 	%r31, %r30, 1;
	add.s32 	%r32, %r31, 1;
	mul.lo.s32 	%r33, %r26, 20;
	shr.u32 	%r1, %r33, 3;
	shr.u32 	%r2, %r13, 1;
	selp.u32 	%r34, 1, 0, %p1;
	add.s32 	%r3, %r20, %r34;
	selp.b32 	%r35, %r28, %r32, %p2;
	sub.s32 	%r4, %r35, %r1;
	mov.b32 	%r38, 0;
	mov.f32 	%f7, 0fFF7FFFFD;
$L__BB0_1:
	setp.ge.u32 	%p3, %r38, %r3;
	@%p3 bra 	$L__BB0_6;
	add.s32 	%r37, %r38, %r2;
	mad.lo.s32 	%r39, %r37, 20, %r1;
	mov.b32 	%r40, 0;
$L__BB0_3:
	setp.ge.s32 	%p4, %r40, %r4;
	@%p4 bra 	$L__BB0_5;
	mul.wide.u32 	%rd7, %r39, 4;
	add.s64 	%rd8, %rd1, %rd7;
	ld.global.nc.f32 	%f5, [%rd8];
	max.f32 	%f7, %f7, %f5;
	st.global.f32 	[%rd2], %f7;
	add.s32 	%r40, %r40, 1;
	add.s32 	%r39, %r39, 1;
	bra.uni 	$L__BB0_3;
$L__BB0_5:
	add.s32 	%r38, %r38, 1;
	bra.uni 	$L__BB0_1;
$L__BB0_6:
	ret;

}


// ===== COMPILED SASS (sm_100) =====

	.target	sm_100

	.elftype	@"ET_EXEC"


//--------------------- .note.nv.tkinfo           --------------------------
	.section	.note.nv.tkinfo,"",@"SHT_NOTE"
	.sectionflags	@"SHF_NOTE_NV_TKINFO"
	.tkinfo
        /*0018*/ 	.word	0x00000002
        /*0030*/ 	.string	""
        /*0030*/ 	.string	"ptxas"
        /*0030*/ 	.string	"Cuda compilation tools, release 13.0, V13.0.88"
        /*0030*/ 	.string	"Build cuda_13.0.r13.0/compiler.36424714_0"
        /*0030*/ 	.string	"-arch sm_100 -m 64 "



//--------------------- .note.nv.cuinfo           --------------------------
	.section	.note.nv.cuinfo,"",@"SHT_NOTE"
	.sectionflags	@"SHF_NOTE_NV_CUINFO"
        /*0018*/ 	.short	0x0002
        /*001a*/ 	.short	0x0064
        /*001c*/ 	.short	0x0082
	.zero		2


//--------------------- .nv.info                  --------------------------
	.section	.nv.info,"",@"SHT_CUDA_INFO"
	.align	4


	//----- nvinfo : EIATTR_REGCOUNT
	.align		4
        /*0000*/ 	.byte	0x04, 0x2f
        /*0002*/ 	.short	(.L_1 - .L_0)
	.align		4
.L_0:
        /*0004*/ 	.word	index@(default_function_kernel)
        /*0008*/ 	.word	0x00000012


	//----- nvinfo : EIATTR_FRAME_SIZE
	.align		4
.L_1:
        /*000c*/ 	.byte	0x04, 0x11
        /*000e*/ 	.short	(.L_3 - .L_2)
	.align		4
.L_2:
        /*0010*/ 	.word	index@(default_function_kernel)
        /*0014*/ 	.word	0x00000000


	//----- nvinfo : EIATTR_MIN_STACK_SIZE
	.align		4
.L_3:
        /*0018*/ 	.byte	0x04, 0x12
        /*001a*/ 	.short	(.L_5 - .L_4)
	.align		4
.L_4:
        /*001c*/ 	.word	index@(default_function_kernel)
        /*0020*/ 	.word	0x00000000
.L_5:


//--------------------- .nv.compat                --------------------------
	.section	.nv.compat,"",@"SHT_CUDA_COMPAT_INFO"
	.align	4
        /*0000*/ 	.byte	0x02, 0x09, 0x00, 0x00, 0x02, 0x02, 0x01, 0x00, 0x02, 0x05, 0x05, 0x00, 0x03, 0x07, 0x01, 0x01
        /*0010*/ 	.byte	0x02, 0x03, 0x00, 0x00, 0x02, 0x06, 0x01, 0x00, 0x04, 0x0b, 0x08, 0x00, 0x09, 0x00, 0x00, 0x00
        /*0020*/ 	.byte	0x00, 0x00, 0x00, 0x00


//--------------------- .nv.info.default_function_kernel --------------------------
	.section	.nv.info.default_function_kernel,"",@"SHT_CUDA_INFO"
	.sectionflags	@""
	.align	4


	//----- nvinfo : EIATTR_CUDA_API_VERSION
	.align		4
        /*0000*/ 	.byte	0x04, 0x37
        /*0002*/ 	.short	(.L_7 - .L_6)
.L_6:
        /*0004*/ 	.word	0x00000082


	//----- nvinfo : EIATTR_KPARAM_INFO
	.align		4
.L_7:
        /*0008*/ 	.byte	0x04, 0x17
        /*000a*/ 	.short	(.L_9 - .L_8)
.L_8:
        /*000c*/ 	.word	0x00000000
        /*0010*/ 	.short	0x0001
        /*0012*/ 	.short	0x0008
        /*0014*/ 	.byte	0x00, 0xf5, 0x21, 0x00


	//----- nvinfo : EIATTR_KPARAM_INFO
	.align		4
.L_9:
        /*0018*/ 	.byte	0x04, 0x17
        /*001a*/ 	.short	(.L_11 - .L_10)
.L_10:
        /*001c*/ 	.word	0x00000000
        /*0020*/ 	.short	0x0000
        /*0022*/ 	.short	0x0000
        /*0024*/ 	.byte	0x00, 0xf5, 0x21, 0x00


	//----- nvinfo : EIATTR_SPARSE_MMA_MASK
	.align		4
.L_11:
        /*0028*/ 	.byte	0x03, 0x50
        /*002a*/ 	.short	0x0000


	//----- nvinfo : EIATTR_MAXREG_COUNT
	.align		4
        /*002c*/ 	.byte	0x03, 0x1b
        /*002e*/ 	.short	0x00ff


	//----- nvinfo : EIATTR_MERCURY_ISA_VERSION
	.align		4
        /*0030*/ 	.byte	0x03, 0x5f
        /*0032*/ 	.short	0x0101


	//----- nvinfo : EIATTR_VRC_CTA_INIT_COUNT
	.align		4
        /*0034*/ 	.byte	0x02, 0x4a
	.zero		1
	.zero		1


	//----- nvinfo : EIATTR_EXIT_INSTR_OFFSETS
	.align		4
        /*0038*/ 	.byte	0x04, 0x1c
        /*003a*/ 	.short	(.L_13 - .L_12)


	//   ....[0]....
.L_12:
        /*003c*/ 	.word	0x000001c0


	//   ....[1]....
        /*0040*/ 	.word	0x00000380


	//----- nvinfo : EIATTR_MAX_THREADS
	.align		4
.L_13:
        /*0044*/ 	.byte	0x04, 0x05
        /*0046*/ 	.short	(.L_15 - .L_14)
.L_14:
        /*0048*/ 	.word	0x00000020
        /*004c*/ 	.word	0x00000001
        /*0050*/ 	.word	0x00000001


	//----- nvinfo : EIATTR_CRS_STACK_SIZE
	.align		4
.L_15:
        /*0054*/ 	.byte	0x04, 0x1e
        /*0056*/ 	.short	(.L_17 - .L_16)
.L_16:
        /*0058*/ 	.word	0x00000000


	//----- nvinfo : EIATTR_CBANK_PARAM_SIZE
	.align		4
.L_17:
        /*005c*/ 	.byte	0x03, 0x19
        /*005e*/ 	.short	0x0010


	//----- nvinfo : EIATTR_PARAM_CBANK
	.align		4
        /*0060*/ 	.byte	0x04, 0x0a
        /*0062*/ 	.short	(.L_19 - .L_18)
	.align		4
.L_18:
        /*0064*/ 	.word	index@(.nv.constant0.default_function_kernel)
        /*0068*/ 	.short	0x0380
        /*006a*/ 	.short	0x0010


	//----- nvinfo : EIATTR_SW_WAR
	.align		4
.L_19:
        /*006c*/ 	.byte	0x04, 0x36
        /*006e*/ 	.short	(.L_21 - .L_20)
.L_20:
        /*0070*/ 	.word	0x00000008
.L_21:


//--------------------- .nv.callgraph             --------------------------
	.section	.nv.callgraph,"",@"SHT_CUDA_CALLGRAPH"
	.align	4
	.sectionentsize	8
	.align		4
        /*0000*/ 	.word	0x00000000
	.align		4
        /*0004*/ 	.word	0xffffffff
	.align		4
        /*0008*/ 	.word	0x00000000
	.align		4
        /*000c*/ 	.word	0xfffffffe
	.align		4
        /*0010*/ 	.word	0x00000000
	.align		4
        /*0014*/ 	.word	0xfffffffd
	.align		4
        /*0018*/ 	.word	0x00000000
	.align		4
        /*001c*/ 	.word	0xfffffffc


//--------------------- .text.default_function_kernel --------------------------
	.section	.text.default_function_kernel,"ax",@progbits
	.align	128
        .global         default_function_kernel
        .type           default_function_kernel,@function
        .size           default_function_kernel,(.L_x_5 - default_function_kernel)
        .other          default_function_kernel,@"STO_CUDA_ENTRY STV_DEFAULT"
default_function_kernel:
.text.default_function_kernel:
[----:B------:R-:W-:Y:S01]  /*0000*/  LDC R1, c[0x0][0x37c] ;  /* 0x0000df00ff017b82 */ /* 0x000fe20000000800 */
[----:B------:R-:W0:Y:S07]  /*0010*/  S2R R7, SR_CTAID.X ;  /* 0x0000000000077919 */ /* 0x000e2e0000002500 */
[----:B------:R-:W1:Y:S01]  /*0020*/  LDC.64 R2, c[0x0][0x380] ;  /* 0x0000e000ff027b82 */ /* 0x000e620000000a00 */
[----:B------:R-:W2:Y:S01]  /*0030*/  LDCU.64 UR4, c[0x0][0x358] ;  /* 0x00006b00ff0477ac */ /* 0x000ea20008000a00 */
[----:B------:R-:W-:Y:S01]  /*0040*/  HFMA2 R15, -RZ, RZ, 0, 2.98023223876953125e-07 ;  /* 0x00000005ff0f7431 */ /* 0x000fe200000001ff */
[----:B------:R-:W3:Y:S01]  /*0050*/  S2R R11, SR_TID.X ;  /* 0x00000000000b7919 */ /* 0x000ee20000002100 */
[----:B------:R-:W-:-:S02]  /*0060*/  IMAD.MOV.U32 R13, RZ, RZ, -0x800003 ;  /* 0xff7ffffdff0d7424 */ /* 0x000fc400078e00ff */
[----:B0-----:R-:W-:Y:S01]  /*0070*/  IMAD.SHL.U32 R0, R7, 0x4, RZ ;  /* 0x0000000407007824 */ /* 0x001fe200078e00ff */
[----:B---3--:R-:W-:Y:S02]  /*0080*/  SHF.R.U32.HI R5, RZ, 0x3, R11 ;  /* 0x00000003ff057819 */ /* 0x008fe4000001160b */
[----:B------:R-:W-:Y:S02]  /*0090*/  LOP3.LUT R6, R11, 0x1, RZ, 0xc0, !PT ;  /* 0x000000010b067812 */ /* 0x000fe400078ec0ff */
[----:B------:R-:W-:Y:S01]  /*00a0*/  LOP3.LUT R5, R5, 0x4, R0, 0xf8, !PT ;  /* 0x0000000405057812 */ /* 0x000fe200078ef800 */
[----:B------:R-:W-:-:S03]  /*00b0*/  VIADD R0, R11, 0x8 ;  /* 0x000000080b007836 */ /* 0x000fc60000000000 */
[----:B------:R-:W-:Y:S02]  /*00c0*/  ISETP.NE.AND P0, PT, R5, 0x7, PT ;  /* 0x000000070500780c */ /* 0x000fe40003f05270 */
[----:B------:R-:W-:Y:S01]  /*00d0*/  SHF.R.U32.HI R4, RZ, 0x5, R0 ;  /* 0x00000005ff047819 */ /* 0x000fe20000011600 */
[----:B------:R-:W-:-:S03]  /*00e0*/  IMAD.SHL.U32 R0, R7, 0x20, RZ ;  /* 0x0000002007007824 */ /* 0x000fc600078e00ff */
[----:B------:R-:W-:Y:S02]  /*00f0*/  LOP3.LUT R4, R7, R4, RZ, 0xc0, !PT ;  /* 0x0000000407047212 */ /* 0x000fe400078ec0ff */
[----:B------:R-:W-:Y:S02]  /*0100*/  LOP3.LUT R5, R0, R11, RZ, 0xfc, !PT ;  /* 0x0000000b00057212 */ /* 0x000fe400078efcff */
[C---:B------:R-:W-:Y:S01]  /*0110*/  LOP3.LUT R0, R11.reuse, 0x7, RZ, 0xc0, !PT ;  /* 0x000000070b007812 */ /* 0x040fe200078ec0ff */
[----:B------:R-:W-:Y:S02]  /*0120*/  VIADD R9, R4, 0x1 ;  /* 0x0000000104097836 */ /* 0x000fe40000000000 */
[----:B------:R-:W-:Y:S01]  /*0130*/  @!P0 IMAD.MOV R9, RZ, RZ, R4 ;  /* 0x000000ffff098224 */ /* 0x000fe200078e0204 */
[----:B------:R-:W-:Y:S01]  /*0140*/  LOP3.LUT R4, R11, 0x6, RZ, 0xc0, !PT ;  /* 0x000000060b047812 */ /* 0x000fe200078ec0ff */
[----:B-1----:R-:W-:Y:S01]  /*0150*/  IMAD.WIDE.U32 R2, R5, 0x4, R2 ;  /* 0x0000000405027825 */ /* 0x002fe200078e0002 */
[----:B------:R-:W-:-:S02]  /*0160*/  ISETP.NE.U32.AND P0, PT, R6, 0x1, PT ;  /* 0x000000010600780c */ /* 0x000fc40003f05070 */
[----:B------:R-:W-:Y:S01]  /*0170*/  ISETP.GT.U32.AND P1, PT, R9, RZ, PT ;  /* 0x000000ff0900720c */ /* 0x000fe20003f24070 */
[-C--:B------:R-:W-:Y:S01]  /*0180*/  IMAD R5, R4, R15.reuse, 0x5 ;  /* 0x0000000504057424 */ /* 0x080fe200078e020f */
[----:B--2---:R0:W-:Y:S01]  /*0190*/  STG.E desc[UR4][R2.64], R13 ;  /* 0x0000000d02007986 */ /* 0x0041e2000c101904 */
[----:B------:R-:W-:-:S03]  /*01a0*/  IMAD R4, R0, R15, 0x5 ;  /* 0x0000000500047424 */ /* 0x000fc600078e020f */
[----:B------:R-:W-:-:S07]  /*01b0*/  LEA.HI R5, R5, 0x1, RZ, 0x1f ;  /* 0x0000000105057811 */ /* 0x000fce00078ff8ff */
[----:B------:R-:W-:Y:S05]  /*01c0*/  @!P1 EXIT ;  /* 0x000000000000994d */ /* 0x000fea0003800000 */
[----:B------:R-:W-:Y:S01]  /*01d0*/  IMAD R0, R0, 0x14, RZ ;  /* 0x0000001400007824 */ /* 0x000fe200078e02ff */
[----:B------:R-:W-:Y:S01]  /*01e0*/  @!P0 SHF.R.U32.HI R5, RZ, 0x1, R4 ;  /* 0x00000001ff058819 */ /* 0x000fe20000011604 */
[----:B------:R-:W-:Y:S01]  /*01f0*/  IMAD.MOV.U32 R12, RZ, RZ, RZ ;  /* 0x000000ffff0c7224 */ /* 0x000fe200078e00ff */
[----:B------:R-:W-:Y:S01]  /*0200*/  SHF.R.U32.HI R8, RZ, 0x1, R7 ;  /* 0x00000001ff087819 */ /* 0x000fe20000011607 */
[----:B------:R-:W-:Y:S01]  /*0210*/  IMAD.MOV.U32 R11, RZ, RZ, -0x800003 ;  /* 0xff7ffffdff0b7424 */ /* 0x000fe200078e00ff */
[----:B------:R-:W-:-:S04]  /*0220*/  SHF.R.U32.HI R0, RZ, 0x3, R0 ;  /* 0x00000003ff007819 */ /* 0x000fc80000011600 */
[----:B------:R-:W-:-:S07]  /*0230*/  IADD3 R10, PT, PT, -R0, R5, RZ ;  /* 0x00000005000a7210 */ /* 0x000fce0007ffe1ff */
.L_x_3:
[----:B------:R-:W-:Y:S01]  /*0240*/  ISETP.GT.AND P1, PT, R10, RZ, PT ;  /* 0x000000ff0a00720c */ /* 0x000fe20003f24270 */
[----:B------:R-:W-:Y:S01]  /*0250*/  IMAD.MOV.U32 R5, RZ, RZ, R12 ;  /* 0x000000ffff057224 */ /* 0x000fe200078e000c */
[----:B------:R-:W-:Y:S01]  /*0260*/  BSSY.RECONVERGENT B0, `(.L_x_0) ;  /* 0x0000010000007945 */ /* 0x000fe20003800200 */
[----:B------:R-:W-:-:S05]  /*0270*/  VIADD R12, R12, 0x1 ;  /* 0x000000010c0c7836 */ /* 0x000fca0000000000 */
[----:B------:R-:W-:-:S05]  /*0280*/  ISETP.GE.U32.AND P0, PT, R12, R9, PT ;  /* 0x000000090c00720c */ /* 0x000fca0003f06070 */
[----:B--2---:R-:W-:Y:S08]  /*0290*/  @!P1 BRA `(.L_x_1) ;  /* 0x0000000000309947 */ /* 0x004ff00003800000 */
[----:B------:R-:W1:Y:S01]  /*02a0*/  LDC.64 R6, c[0x0][0x388] ;  /* 0x0000e200ff067b82 */ /* 0x000e620000000a00 */
[----:B------:R-:W-:Y:S01]  /*02b0*/  IMAD.IADD R5, R8, 0x1, R5 ;  /* 0x0000000108057824 */ /* 0x000fe200078e0205 */
[----:B------:R-:W-:-:S03]  /*02c0*/  MOV R15, RZ ;  /* 0x000000ff000f7202 */ /* 0x000fc60000000f00 */
[----:B0-----:R-:W-:-:S07]  /*02d0*/  IMAD R13, R5, 0x14, R0 ;  /* 0x00000014050d7824 */ /* 0x001fce00078e0200 */
.L_x_2:
[----:B-1----:R-:W-:-:S06]  /*02e0*/  IMAD.WIDE.U32 R4, R13, 0x4, R6 ;  /* 0x000000040d047825 */ /* 0x002fcc00078e0006 */
[----:B--2---:R-:W2:Y:S01]  /*02f0*/  LDG.E.CONSTANT R4, desc[UR4][R4.64] ;  /* 0x0000000404047981 */ /* 0x004ea2000c1e9900 */
[----:B------:R-:W-:Y:S02]  /*0300*/  VIADD R15, R15, 0x1 ;  /* 0x000000010f0f7836 */ /* 0x000fe40000000000 */
[----:B------:R-:W-:-:S03]  /*0310*/  VIADD R13, R13, 0x1 ;  /* 0x000000010d0d7836 */ /* 0x000fc60000000000 */
[----:B------:R-:W-:Y:S02]  /*0320*/  ISETP.GE.AND P1, PT, R15, R10, PT ;  /* 0x0000000a0f00720c */ /* 0x000fe40003f26270 */
[----:B--2---:R-:W-:-:S05]  /*0330*/  FMNMX R11, R4, R11, !PT ;  /* 0x0000000b040b7209 */ /* 0x004fca0007800000 */
[----:B------:R2:W-:Y:S06]  /*0340*/  STG.E desc[UR4][R2.64], R11 ;  /* 0x0000000b02007986 */ /* 0x0005ec000c101904 */
[----:B------:R-:W-:Y:S05]  /*0350*/  @!P1 BRA `(.L_x_2) ;  /* 0xfffffffc00e09947 */ /* 0x000fea000383ffff */
.L_x_1:
[----:B------:R-:W-:Y:S05]  /*0360*/  BSYNC.RECONVERGENT B0 ;  /* 0x0000000000007941 */ /* 0x000fea0003800200 */
.L_x_0:
[----:B------:R-:W-:Y:S05]  /*0370*/  @!P0 BRA `(.L_x_3) ;  /* 0xfffffffc00b08947 */ /* 0x000fea000383ffff */
[----:B------:R-:W-:Y:S05]  /*0380*/  EXIT ;  /* 0x000000000000794d */ /* 0x000fea0003800000 */
.L_x_4:
[----:B------:R-:W-:-:S00]  /*0390*/  BRA `(.L_x_4) ;  /* 0xfffffffc00fc7947 */ /* 0x000fc0000383ffff */
[----:B------:R-:W-:-:S00]  /*03a0*/  NOP ;  /* 0x0000000000007918 */ /* 0x000fc00000000000 */
        /* <DEDUP_REMOVED lines=13> */
.L_x_5:


//--------------------- .nv.shared.reserved.0     --------------------------
	.section	.nv.shared.reserved.0,"aw",@nobits
	.weak		__nv_reservedSMEM_offset_0_alias
	.size		__nv_reservedSMEM_offset_0_alias, 0, 64
	.other		__nv_reservedSMEM_offset_0_alias,@"STO_CUDA_RESERVED_SHARED STV_DEFAULT"
__nv_reservedSMEM_offset_0_alias:
	.zero		0
	.zero		64


//--------------------- .nv.constant0.default_function_kernel --------------------------
	.section	.nv.constant0.default_function_kernel,"a",@progbits
	.sectionflags	@""
	.align	4
.nv.constant0.default_function_kernel:
	.zero		912


//--------------------- SYMBOLS --------------------------

	.type		.nv.reservedSmem.offset0,@object
	.size		.nv.reservedSmem.offset0,0x4
